//
// Generated by NVIDIA NVVM Compiler
//
// Compiler Build ID: CL-36424714
// Cuda compilation tools, release 13.0, V13.0.88
// Based on NVVM 20.0.0
//

.version 9.0
.target sm_100
.address_size 64

	// .globl	_Z15matrix_multiplyPfS_S_i

.visible .entry _Z15matrix_multiplyPfS_S_i(
	.param .u64 .ptr .align 1 _Z15matrix_multiplyPfS_S_i_param_0,
	.param .u64 .ptr .align 1 _Z15matrix_multiplyPfS_S_i_param_1,
	.param .u64 .ptr .align 1 _Z15matrix_multiplyPfS_S_i_param_2,
	.param .u32 _Z15matrix_multiplyPfS_S_i_param_3
)
{
	.reg .pred 	%p<10>;
	.reg .b32 	%r<40>;
	.reg .b32 	%f<67>;
	.reg .b64 	%rd<67>;

	ld.param.u64 	%rd14, [_Z15matrix_multiplyPfS_S_i_param_0];
	ld.param.u64 	%rd15, [_Z15matrix_multiplyPfS_S_i_param_1];
	ld.param.u32 	%r18, [_Z15matrix_multiplyPfS_S_i_param_3];
	cvta.to.global.u64 	%rd1, %rd15;
	cvta.to.global.u64 	%rd2, %rd14;
	mov.u32 	%r19, %ctaid.y;
	mov.u32 	%r20, %ntid.y;
	mov.u32 	%r21, %tid.y;
	mad.lo.s32 	%r1, %r19, %r20, %r21;
	mov.u32 	%r22, %ctaid.x;
	mov.u32 	%r23, %ntid.x;
	mov.u32 	%r24, %tid.x;
	mad.lo.s32 	%r2, %r22, %r23, %r24;
	max.s32 	%r25, %r1, %r2;
	setp.ge.s32 	%p1, %r25, %r18;
	@%p1 bra 	$L__BB0_13;
	mul.lo.s32 	%r3, %r18, %r1;
	and.b32  	%r4, %r18, 7;
	setp.lt.u32 	%p2, %r18, 8;
	mov.f32 	%f66, 0f00000000;
	mov.b32 	%r38, 0;
	@%p2 bra 	$L__BB0_4;
	and.b32  	%r38, %r18, 2147483640;
	neg.s32 	%r36, %r38;
	mul.wide.s32 	%rd16, %r18, 4;
	add.s64 	%rd3, %rd1, %rd16;
	shl.b32 	%r7, %r18, 3;
	mul.wide.s32 	%rd17, %r18, 8;
	add.s64 	%rd4, %rd1, %rd17;
	mul.wide.s32 	%rd18, %r18, 12;
	add.s64 	%rd5, %rd1, %rd18;
	mul.wide.s32 	%rd19, %r18, 16;
	add.s64 	%rd6, %rd1, %rd19;
	mul.wide.s32 	%rd20, %r18, 20;
	add.s64 	%rd7, %rd1, %rd20;
	mul.wide.s32 	%rd21, %r18, 24;
	add.s64 	%rd8, %rd1, %rd21;
	mul.wide.s32 	%rd22, %r18, 28;
	add.s64 	%rd9, %rd1, %rd22;
	mul.wide.u32 	%rd23, %r3, 4;
	add.s64 	%rd24, %rd23, %rd2;
	add.s64 	%rd66, %rd24, 16;
	mov.f32 	%f66, 0f00000000;
	mov.u32 	%r35, %r2;
$L__BB0_3:
	.pragma "nounroll";
	mul.wide.s32 	%rd25, %r35, 4;
	add.s64 	%rd26, %rd3, %rd25;
	add.s64 	%rd27, %rd4, %rd25;
	add.s64 	%rd28, %rd5, %rd25;
	add.s64 	%rd29, %rd6, %rd25;
	add.s64 	%rd30, %rd7, %rd25;
	add.s64 	%rd31, %rd8, %rd25;
	add.s64 	%rd32, %rd9, %rd25;
	add.s64 	%rd33, %rd1, %rd25;
	ld.global.f32 	%f16, [%rd66+-16];
	ld.global.f32 	%f17, [%rd33];
	fma.rn.f32 	%f18, %f16, %f17, %f66;
	ld.global.f32 	%f19, [%rd66+-12];
	ld.global.f32 	%f20, [%rd26];
	fma.rn.f32 	%f21, %f19, %f20, %f18;
	ld.global.f32 	%f22, [%rd66+-8];
	ld.global.f32 	%f23, [%rd27];
	fma.rn.f32 	%f24, %f22, %f23, %f21;
	ld.global.f32 	%f25, [%rd66+-4];
	ld.global.f32 	%f26, [%rd28];
	fma.rn.f32 	%f27, %f25, %f26, %f24;
	ld.global.f32 	%f28, [%rd66];
	ld.global.f32 	%f29, [%rd29];
	fma.rn.f32 	%f30, %f28, %f29, %f27;
	ld.global.f32 	%f31, [%rd66+4];
	ld.global.f32 	%f32, [%rd30];
	fma.rn.f32 	%f33, %f31, %f32, %f30;
	ld.global.f32 	%f34, [%rd66+8];
	ld.global.f32 	%f35, [%rd31];
	fma.rn.f32 	%f36, %f34, %f35, %f33;
	ld.global.f32 	%f37, [%rd66+12];
	ld.global.f32 	%f38, [%rd32];
	fma.rn.f32 	%f66, %f37, %f38, %f36;
	add.s32 	%r36, %r36, 8;
	add.s32 	%r35, %r35, %r7;
	add.s64 	%rd66, %rd66, 32;
	setp.ne.s32 	%p3, %r36, 0;
	@%p3 bra 	$L__BB0_3;
$L__BB0_4:
	setp.eq.s32 	%p4, %r4, 0;
	@%p4 bra 	$L__BB0_12;
	and.b32  	%r13, %r18, 3;
	setp.lt.u32 	%p5, %r4, 4;
	@%p5 bra 	$L__BB0_7;
	add.s32 	%r27, %r38, %r3;
	mul.wide.u32 	%rd34, %r27, 4;
	add.s64 	%rd35, %rd2, %rd34;
	ld.global.f32 	%f40, [%rd35];
	mad.lo.s32 	%r28, %r38, %r18, %r2;
	mul.wide.s32 	%rd36, %r28, 4;
	add.s64 	%rd37, %rd1, %rd36;
	ld.global.f32 	%f41, [%rd37];
	fma.rn.f32 	%f42, %f40, %f41, %f66;
	cvt.u64.u32 	%rd38, %r3;
	cvt.u64.u32 	%rd39, %r38;
	add.s64 	%rd40, %rd39, %rd38;
	shl.b64 	%rd41, %rd40, 2;
	add.s64 	%rd42, %rd2, %rd41;
	ld.global.f32 	%f43, [%rd42+4];
	mul.wide.s32 	%rd43, %r18, 4;
	add.s64 	%rd44, %rd37, %rd43;
	ld.global.f32 	%f44, [%rd44];
	fma.rn.f32 	%f45, %f43, %f44, %f42;
	ld.global.f32 	%f46, [%rd42+8];
	add.s64 	%rd45, %rd44, %rd43;
	ld.global.f32 	%f47, [%rd45];
	fma.rn.f32 	%f48, %f46, %f47, %f45;
	ld.global.f32 	%f49, [%rd42+12];
	add.s64 	%rd46, %rd45, %rd43;
	ld.global.f32 	%f50, [%rd46];
	fma.rn.f32 	%f66, %f49, %f50, %f48;
	add.s32 	%r38, %r38, 4;
$L__BB0_7:
	setp.eq.s32 	%p6, %r13, 0;
	@%p6 bra 	$L__BB0_12;
	setp.eq.s32 	%p7, %r13, 1;
	@%p7 bra 	$L__BB0_10;
	add.s32 	%r29, %r38, %r3;
	mul.wide.u32 	%rd47, %r29, 4;
	add.s64 	%rd48, %rd2, %rd47;
	ld.global.f32 	%f52, [%rd48];
	mad.lo.s32 	%r30, %r38, %r18, %r2;
	mul.wide.s32 	%rd49, %r30, 4;
	add.s64 	%rd50, %rd1, %rd49;
	ld.global.f32 	%f53, [%rd50];
	fma.rn.f32 	%f54, %f52, %f53, %f66;
	cvt.u64.u32 	%rd51, %r3;
	cvt.u64.u32 	%rd52, %r38;
	add.s64 	%rd53, %rd52, %rd51;
	shl.b64 	%rd54, %rd53, 2;
	add.s64 	%rd55, %rd2, %rd54;
	ld.global.f32 	%f55, [%rd55+4];
	mul.wide.s32 	%rd56, %r18, 4;
	add.s64 	%rd57, %rd50, %rd56;
	ld.global.f32 	%f56, [%rd57];
	fma.rn.f32 	%f66, %f55, %f56, %f54;
	add.s32 	%r38, %r38, 2;
$L__BB0_10:
	and.b32  	%r31, %r18, 1;
	setp.eq.b32 	%p8, %r31, 1;
	not.pred 	%p9, %p8;
	@%p9 bra 	$L__BB0_12;
	add.s32 	%r32, %r38, %r3;
	mul.wide.u32 	%rd58, %r32, 4;
	add.s64 	%rd59, %rd2, %rd58;
	ld.global.f32 	%f57, [%rd59];
	mad.lo.s32 	%r33, %r38, %r18, %r2;
	mul.wide.s32 	%rd60, %r33, 4;
	add.s64 	%rd61, %rd1, %rd60;
	ld.global.f32 	%f58, [%rd61];
	fma.rn.f32 	%f66, %f57, %f58, %f66;
$L__BB0_12:
	ld.param.u64 	%rd65, [_Z15matrix_multiplyPfS_S_i_param_2];
	add.s32 	%r34, %r3, %r2;
	cvta.to.global.u64 	%rd62, %rd65;
	mul.wide.s32 	%rd63, %r34, 4;
	add.s64 	%rd64, %rd62, %rd63;
	st.global.f32 	[%rd64], %f66;
$L__BB0_13:
	ret;

}


// ===== COMPILED SASS (sm_100) =====

	.target	sm_100

	.elftype	@"ET_EXEC"


//--------------------- .note.nv.tkinfo           --------------------------
	.section	.note.nv.tkinfo,"",@"SHT_NOTE"
	.sectionflags	@"SHF_NOTE_NV_TKINFO"
	.tkinfo
        /*0018*/ 	.word	0x00000002
        /*0030*/ 	.string	""
        /*0030*/ 	.string	"ptxas"
        /*0030*/ 	.string	"Cuda compilation tools, release 13.0, V13.0.88"
        /*0030*/ 	.string	"Build cuda_13.0.r13.0/compiler.36424714_0"
        /*0030*/ 	.string	"-arch sm_100 -m 64 "



//--------------------- .note.nv.cuinfo           --------------------------
	.section	.note.nv.cuinfo,"",@"SHT_NOTE"
	.sectionflags	@"SHF_NOTE_NV_CUINFO"
        /*0018*/ 	.short	0x0002
        /*001a*/ 	.short	0x0064
        /*001c*/ 	.short	0x0082
	.zero		2


//--------------------- .nv.info                  --------------------------
	.section	.nv.info,"",@"SHT_CUDA_INFO"
	.align	4


	//----- nvinfo : EIATTR_REGCOUNT
	.align		4
        /*0000*/ 	.byte	0x04, 0x2f
        /*0002*/ 	.short	(.L_1 - .L_0)
	.align		4
.L_0:
        /*0004*/ 	.word	index@(_Z15matrix_multiplyPfS_S_i)
        /*0008*/ 	.word	0x0000001e


	//----- nvinfo : EIATTR_FRAME_SIZE
	.align		4
.L_1:
        /*000c*/ 	.byte	0x04, 0x11
        /*000e*/ 	.short	(.L_3 - .L_2)
	.align		4
.L_2:
        /*0010*/ 	.word	index@(_Z15matrix_multiplyPfS_S_i)
        /*0014*/ 	.word	0x00000000


	//----- nvinfo : EIATTR_MIN_STACK_SIZE
	.align		4
.L_3:
        /*0018*/ 	.byte	0x04, 0x12
        /*001a*/ 	.short	(.L_5 - .L_4)
	.align		4
.L_4:
        /*001c*/ 	.word	index@(_Z15matrix_multiplyPfS_S_i)
        /*0020*/ 	.word	0x00000000
.L_5:


//--------------------- .nv.compat                --------------------------
	.section	.nv.compat,"",@"SHT_CUDA_COMPAT_INFO"
	.align	4
        /*0000*/ 	.byte	0x02, 0x09, 0x00, 0x00, 0x02, 0x02, 0x01, 0x00, 0x02, 0x05, 0x05, 0x00, 0x03, 0x07, 0x01, 0x01
        /*0010*/ 	.byte	0x02, 0x03, 0x00, 0x00, 0x02, 0x06, 0x01, 0x00, 0x04, 0x0b, 0x08, 0x00, 0x09, 0x00, 0x00, 0x00
        /*0020*/ 	.byte	0x00, 0x00, 0x00, 0x00


//--------------------- .nv.info._Z15matrix_multiplyPfS_S_i --------------------------
	.section	.nv.info._Z15matrix_multiplyPfS_S_i,"",@"SHT_CUDA_INFO"
	.sectionflags	@""
	.align	4


	//----- nvinfo : EIATTR_CUDA_API_VERSION
	.align		4
        /*0000*/ 	.byte	0x04, 0x37
        /*0002*/ 	.short	(.L_7 - .L_6)
.L_6:
        /*0004*/ 	.word	0x00000082


	//----- nvinfo : EIATTR_KPARAM_INFO
	.align		4
.L_7:
        /*0008*/ 	.byte	0x04, 0x17
        /*000a*/ 	.short	(.L_9 - .L_8)
.L_8:
        /*000c*/ 	.word	0x00000000
        /*0010*/ 	.short	0x0003
        /*0012*/ 	.short	0x0018
        /*0014*/ 	.byte	0x00, 0xf0, 0x11, 0x00


	//----- nvinfo : EIATTR_KPARAM_INFO
	.align		4
.L_9:
        /*0018*/ 	.byte	0x04, 0x17
        /*001a*/ 	.short	(.L_11 - .L_10)
.L_10:
        /*001c*/ 	.word	0x00000000
        /*0020*/ 	.short	0x0002
        /*0022*/ 	.short	0x0010
        /*0024*/ 	.byte	0x00, 0xf5, 0x21, 0x00


	//----- nvinfo : EIATTR_KPARAM_INFO
	.align		4
.L_11:
        /*0028*/ 	.byte	0x04, 0x17
        /*002a*/ 	.short	(.L_13 - .L_12)
.L_12:
        /*002c*/ 	.word	0x00000000
        /*0030*/ 	.short	0x0001
        /*0032*/ 	.short	0x0008
        /*0034*/ 	.byte	0x00, 0xf5, 0x21, 0x00


	//----- nvinfo : EIATTR_KPARAM_INFO
	.align		4
.L_13:
        /*0038*/ 	.byte	0x04, 0x17
        /*003a*/ 	.short	(.L_15 - .L_14)
.L_14:
        /*003c*/ 	.word	0x00000000
        /*0040*/ 	.short	0x0000
        /*0042*/ 	.short	0x0000
        /*0044*/ 	.byte	0x00, 0xf5, 0x21, 0x00


	//----- nvinfo : EIATTR_SPARSE_MMA_MASK
	.align		4
.L_15:
        /*0048*/ 	.byte	0x03, 0x50
        /*004a*/ 	.short	0x0000


	//----- nvinfo : EIATTR_MAXREG_COUNT
	.align		4
        /*004c*/ 	.byte	0x03, 0x1b
        /*004e*/ 	.short	0x00ff


	//----- nvinfo : EIATTR_MERCURY_ISA_VERSION
	.align		4
        /*0050*/ 	.byte	0x03, 0x5f
        /*0052*/ 	.short	0x0101


	//----- nvinfo : EIATTR_VRC_CTA_INIT_COUNT
	.align		4
        /*0054*/ 	.byte	0x02, 0x4a
	.zero		1
	.zero		1


	//----- nvinfo : EIATTR_EXIT_INSTR_OFFSETS
	.align		4
        /*0058*/ 	.byte	0x04, 0x1c
        /*005a*/ 	.short	(.L_17 - .L_16)


	//   ....[0]....
.L_16:
        /*005c*/ 	.word	0x000000c0


	//   ....[1]....
        /*0060*/ 	.word	0x00000a90


	//----- nvinfo : EIATTR_CBANK_PARAM_SIZE
	.align		4
.L_17:
        /*0064*/ 	.byte	0x03, 0x19
        /*0066*/ 	.short	0x001c


	//----- nvinfo : EIATTR_PARAM_CBANK
	.align		4
        /*0068*/ 	.byte	0x04, 0x0a
        /*006a*/ 	.short	(.L_19 - .L_18)
	.align		4
.L_18:
        /*006c*/ 	.word	index@(.nv.constant0._Z15matrix_multiplyPfS_S_i)
        /*0070*/ 	.short	0x0380
        /*0072*/ 	.short	0x001c


	//----- nvinfo : EIATTR_SW_WAR
	.align		4
.L_19:
        /*0074*/ 	.byte	0x04, 0x36
        /*0076*/ 	.short	(.L_21 - .L_20)
.L_20:
        /*0078*/ 	.word	0x00000008
.L_21:


//--------------------- .nv.callgraph             --------------------------
	.section	.nv.callgraph,"",@"SHT_CUDA_CALLGRAPH"
	.align	4
	.sectionentsize	8
	.align		4
        /*0000*/ 	.word	0x00000000
	.align		4
        /*0004*/ 	.word	0xffffffff
	.align		4
        /*0008*/ 	.word	0x00000000
	.align		4
        /*000c*/ 	.word	0xfffffffe
	.align		4
        /*0010*/ 	.word	0x00000000
	.align		4
        /*0014*/ 	.word	0xfffffffd
	.align		4
        /*0018*/ 	.word	0x00000000
	.align		4
        /*001c*/ 	.word	0xfffffffc


//--------------------- .text._Z15matrix_multiplyPfS_S_i --------------------------
	.section	.text._Z15matrix_multiplyPfS_S_i,"ax",@progbits
	.align	128
        .global         _Z15matrix_multiplyPfS_S_i
        .type           _Z15matrix_multiplyPfS_S_i,@function
        .size           _Z15matrix_multiplyPfS_S_i,(.L_x_5 - _Z15matrix_multiplyPfS_S_i)
        .other          _Z15matrix_multiplyPfS_S_i,@"STO_CUDA_ENTRY STV_DEFAULT"
_Z15matrix_multiplyPfS_S_i:
.text._Z15matrix_multiplyPfS_S_i:
[----:B------:R-:W-:Y:S01]  /*0000*/  LDC R1, c[0x0][0x37c] ;  /* 0x0000df00ff017b82 */ /* 0x000fe20000000800 */
[----:B------:R-:W0:Y:S07]  /*0010*/  S2R R0, SR_TID.Y ;  /* 0x0000000000007919 */ /* 0x000e2e0000002200 */
[----:B------:R-:W0:Y:S01]  /*0020*/  S2UR UR4, SR_CTAID.Y ;  /* 0x00000000000479c3 */ /* 0x000e220000002600 */
[----:B------:R-:W1:Y:S01]  /*0030*/  LDCU UR20, c[0x0][0x398] ;  /* 0x00007300ff1477ac */ /* 0x000e620008000800 */
[----:B------:R-:W2:Y:S06]  /*0040*/  S2R R3, SR_TID.X ;  /* 0x0000000000037919 */ /* 0x000eac0000002100 */
[----:B------:R-:W0:Y:S08]  /*0050*/  LDC R13, c[0x0][0x364] ;  /* 0x0000d900ff0d7b82 */ /* 0x000e300000000800 */
[----:B------:R-:W2:Y:S08]  /*0060*/  S2UR UR5, SR_CTAID.X ;  /* 0x00000000000579c3 */ /* 0x000eb00000002500 */
[----:B------:R-:W2:Y:S01]  /*0070*/  LDC R2, c[0x0][0x360] ;  /* 0x0000d800ff027b82 */ /* 0x000ea20000000800 */
[----:B0-----:R-:W-:-:S02]  /*0080*/  IMAD R13, R13, UR4, R0 ;  /* 0x000000040d0d7c24 */ /* 0x001fc4000f8e0200 */
[----:B--2---:R-:W-:-:S05]  /*0090*/  IMAD R0, R2, UR5, R3 ;  /* 0x0000000502007c24 */ /* 0x004fca000f8e0203 */
[----:B------:R-:W-:-:S04]  /*00a0*/  VIMNMX R2, PT, PT, R13, R0, !PT ;  /* 0x000000000d027248 */ /* 0x000fc80007fe0100 */
[----:B-1----:R-:W-:-:S13]  /*00b0*/  ISETP.GE.AND P0, PT, R2, UR20, PT ;  /* 0x0000001402007c0c */ /* 0x002fda000bf06270 */
[----:B------:R-:W-:Y:S05]  /*00c0*/  @P0 EXIT ;  /* 0x000000000000094d */ /* 0x000fea0003800000 */
[----:B------:R-:W-:Y:S01]  /*00d0*/  UISETP.GE.U32.AND UP0, UPT, UR20, 0x8, UPT ;  /* 0x000000081400788c */ /* 0x000fe2000bf06070 */
[----:B------:R-:W-:Y:S02]  /*00e0*/  HFMA2 R12, -RZ, RZ, 0, 0 ;  /* 0x00000000ff0c7431 */ /* 0x000fe400000001ff */
[----:B------:R-:W-:Y:S01]  /*00f0*/  IMAD R13, R13, UR20, RZ ;  /* 0x000000140d0d7c24 */ /* 0x000fe2000f8e02ff */
[----:B------:R-:W-:Y:S01]  /*0100*/  UMOV UR4, URZ ;  /* 0x000000ff00047c82 */ /* 0x000fe20008000000 */
[----:B------:R-:W0:Y:S04]  /*0110*/  LDCU.64 UR18, c[0x0][0x358] ;  /* 0x00006b00ff1277ac */ /* 0x000e280008000a00 */
[----:B------:R-:W-:Y:S05]  /*0120*/  BRA.U !UP0, `(.L_x_0) ;  /* 0x0000000508047547 */ /* 0x000fea000b800000 */
[----:B------:R-:W1:Y:S01]  /*0130*/  LDCU.128 UR24, c[0x0][0x380] ;  /* 0x00007000ff1877ac */ /* 0x000e620008000c00 */
[----:B------:R-:W-:Y:S02]  /*0140*/  MOV R12, RZ ;  /* 0x000000ff000c7202 */ /* 0x000fe40000000f00 */
[----:B------:R-:W-:Y:S01]  /*0150*/  MOV R14, R0 ;  /* 0x00000000000e7202 */ /* 0x000fe20000000f00 */
[----:B------:R-:W-:-:S04]  /*0160*/  ULOP3.LUT UR4, UR20, 0x7ffffff8, URZ, 0xc0, !UPT ;  /* 0x7ffffff814047892 */ /* 0x000fc8000f8ec0ff */
[----:B------:R-:W-:Y:S01]  /*0170*/  UIADD3 UR5, UPT, UPT, -UR4, URZ, URZ ;  /* 0x000000ff04057290 */ /* 0x000fe2000fffe1ff */
[----:B-1----:R-:W-:Y:S01]  /*0180*/  MOV R2, UR24 ;  /* 0x0000001800027c02 */ /* 0x002fe20008000f00 */
[----:B------:R-:W-:Y:S01]  /*0190*/  UIMAD.WIDE UR6, UR20, 0x8, UR26 ;  /* 0x00000008140678a5 */ /* 0x000fe2000f8e021a */
[----:B------:R-:W-:Y:S01]  /*01a0*/  MOV R3, UR25 ;  /* 0x0000001900037c02 */ /* 0x000fe20008000f00 */
[----:B------:R-:W-:Y:S02]  /*01b0*/  UIMAD.WIDE UR8, UR20, 0xc, UR26 ;  /* 0x0000000c140878a5 */ /* 0x000fe4000f8e021a */
[----:B------:R-:W-:Y:S01]  /*01c0*/  UIMAD.WIDE UR10, UR20, 0x10, UR26 ;  /* 0x00000010140a78a5 */ /* 0x000fe2000f8e021a */
[----:B------:R-:W-:Y:S01]  /*01d0*/  IMAD.WIDE.U32 R2, R13, 0x4, R2 ;  /* 0x000000040d027825 */ /* 0x000fe200078e0002 */
[----:B------:R-:W-:Y:S02]  /*01e0*/  UIMAD.WIDE UR12, UR20, 0x14, UR26 ;  /* 0x00000014140c78a5 */ /* 0x000fe4000f8e021a */
[----:B------:R-:W-:Y:S01]  /*01f0*/  UIMAD.WIDE UR14, UR20, 0x18, UR26 ;  /* 0x00000018140e78a5 */ /* 0x000fe2000f8e021a */
[----:B------:R-:W-:Y:S01]  /*0200*/  IADD3 R2, P0, PT, R2, 0x10, RZ ;  /* 0x0000001002027810 */ /* 0x000fe20007f1e0ff */
[----:B------:R-:W-:-:S03]  /*0210*/  UIMAD.WIDE UR16, UR20, 0x1c, UR26 ;  /* 0x0000001c141078a5 */ /* 0x000fc6000f8e021a */
[----:B------:R-:W-:-:S09]  /*0220*/  IADD3.X R3, PT, PT, RZ, R3, RZ, P0, !PT ;  /* 0x00000003ff037210 */ /* 0x000fd200007fe4ff */
.L_x_1:
[----:B------:R-:W-:Y:S01]  /*0230*/  UIMAD.WIDE UR22, UR20, 0x4, UR26 ;  /* 0x00000004141678a5 */ /* 0x000fe2000f8e021a */
[----:B------:R-:W-:Y:S02]  /*0240*/  IMAD.MOV.U32 R23, RZ, RZ, 0x4 ;  /* 0x00000004ff177424 */ /* 0x000fe400078e00ff */
[----:B------:R-:W-:Y:S01]  /*0250*/  HFMA2 R11, -RZ, RZ, 0, 2.384185791015625e-07 ;  /* 0x00000004ff0b7431 */ /* 0x000fe200000001ff */
[----:B------:R-:W-:Y:S01]  /*0260*/  MOV R25, 0x4 ;  /* 0x0000000400197802 */ /* 0x000fe20000000f00 */
[----:B0-----:R-:W2:Y:S01]  /*0270*/  LDG.E R21, desc[UR18][R2.64+-0x10] ;  /* 0xfffff01202157981 */ /* 0x001ea2000c1e1900 */
[C---:B------:R-:W-:Y:S01]  /*0280*/  IMAD.WIDE R22, R14.reuse, R23, UR26 ;  /* 0x0000001a0e167e25 */ /* 0x040fe2000f8e0217 */
[----:B------:R-:W-:Y:S02]  /*0290*/  MOV R8, UR22 ;  /* 0x0000001600087c02 */ /* 0x000fe40008000f00 */
[----:B------:R-:W-:Y:S01]  /*02a0*/  MOV R9, UR23 ;  /* 0x0000001700097c02 */ /* 0x000fe20008000f00 */
[----:B------:R-:W3:Y:S02]  /*02b0*/  LDG.E R19, desc[UR18][R2.64+-0xc] ;  /* 0xfffff41202137981 */ /* 0x000ee4000c1e1900 */
[----:B------:R-:W-:-:S02]  /*02c0*/  IMAD.WIDE R8, R14, 0x4, R8 ;  /* 0x000000040e087825 */ /* 0x000fc400078e0208 */
[----:B------:R-:W2:Y:S01]  /*02d0*/  LDG.E R22, desc[UR18][R22.64] ;  /* 0x0000001216167981 */ /* 0x000ea2000c1e1900 */
[----:B------:R-:W-:Y:S01]  /*02e0*/  MOV R5, 0x4 ;  /* 0x0000000400057802 */ /* 0x000fe20000000f00 */
[C---:B------:R-:W-:Y:S02]  /*02f0*/  IMAD.WIDE R24, R14.reuse, R25, UR6 ;  /* 0x000000060e187e25 */ /* 0x040fe4000f8e0219 */
[----:B------:R0:W3:Y:S02]  /*0300*/  LDG.E R20, desc[UR18][R8.64] ;  /* 0x0000001208147981 */ /* 0x0000e4000c1e1900 */
[----:B------:R-:W-:Y:S02]  /*0310*/  IMAD.WIDE R10, R14, R11, UR8 ;  /* 0x000000080e0a7e25 */ /* 0x000fe4000f8e020b */
[----:B------:R-:W4:Y:S04]  /*0320*/  LDG.E R18, desc[UR18][R24.64] ;  /* 0x0000001218127981 */ /* 0x000f28000c1e1900 */
[----:B------:R-:W4:Y:S01]  /*0330*/  LDG.E R17, desc[UR18][R2.64+-0x8] ;  /* 0xfffff81202117981 */ /* 0x000f22000c1e1900 */
[----:B0-----:R-:W-:-:S02]  /*0340*/  HFMA2 R9, -RZ, RZ, 0, 2.384185791015625e-07 ;  /* 0x00000004ff097431 */ /* 0x001fc400000001ff */
[----:B------:R-:W-:Y:S01]  /*0350*/  IMAD.MOV.U32 R7, RZ, RZ, 0x4 ;  /* 0x00000004ff077424 */ /* 0x000fe200078e00ff */
[----:B------:R0:W5:Y:S01]  /*0360*/  LDG.E R16, desc[UR18][R10.64] ;  /* 0x000000120a107981 */ /* 0x000162000c1e1900 */
[----:B------:R-:W-:-:S03]  /*0370*/  IMAD.WIDE R4, R14, R5, UR10 ;  /* 0x0000000a0e047e25 */ /* 0x000fc6000f8e0205 */
[----:B------:R-:W5:Y:S01]  /*0380*/  LDG.E R15, desc[UR18][R2.64+-0x4] ;  /* 0xfffffc12020f7981 */ /* 0x000f62000c1e1900 */
[C---:B------:R-:W-:Y:S01]  /*0390*/  IMAD.WIDE R6, R14.reuse, R7, UR12 ;  /* 0x0000000c0e067e25 */ /* 0x040fe2000f8e0207 */
[----:B------:R-:W-:Y:S02]  /*03a0*/  MOV R27, 0x4 ;  /* 0x00000004001b7802 */ /* 0x000fe40000000f00 */
[----:B------:R1:W5:Y:S01]  /*03b0*/  LDG.E R4, desc[UR18][R4.64] ;  /* 0x0000001204047981 */ /* 0x000362000c1e1900 */
[----:B------:R-:W-:-:S03]  /*03c0*/  IMAD.WIDE R8, R14, R9, UR14 ;  /* 0x0000000e0e087e25 */ /* 0x000fc6000f8e0209 */
[----:B------:R-:W5:Y:S01]  /*03d0*/  LDG.E R23, desc[UR18][R2.64] ;  /* 0x0000001202177981 */ /* 0x000f62000c1e1900 */
[----:B0-----:R-:W-:-:S03]  /*03e0*/  IMAD.WIDE R10, R14, R27, UR16 ;  /* 0x000000100e0a7e25 */ /* 0x001fc6000f8e021b */
[----:B------:R-:W5:Y:S04]  /*03f0*/  LDG.E R7, desc[UR18][R6.64] ;  /* 0x0000001206077981 */ /* 0x000f68000c1e1900 */
[----:B------:R-:W5:Y:S04]  /*0400*/  LDG.E R24, desc[UR18][R2.64+0x4] ;  /* 0x0000041202187981 */ /* 0x000f68000c1e1900 */
[----:B------:R-:W5:Y:S04]  /*0410*/  LDG.E R8, desc[UR18][R8.64] ;  /* 0x0000001208087981 */ /* 0x000f68000c1e1900 */
[----:B------:R-:W5:Y:S04]  /*0420*/  LDG.E R25, desc[UR18][R2.64+0x8] ;  /* 0x0000081202197981 */ /* 0x000f68000c1e1900 */
[----:B------:R-:W5:Y:S04]  /*0430*/  LDG.E R10, desc[UR18][R10.64] ;  /* 0x000000120a0a7981 */ /* 0x000f68000c1e1900 */
[----:B------:R0:W5:Y:S01]  /*0440*/  LDG.E R27, desc[UR18][R2.64+0xc] ;  /* 0x00000c12021b7981 */ /* 0x000162000c1e1900 */
[----:B------:R-:W-:-:S04]  /*0450*/  UIADD3 UR5, UPT, UPT, UR5, 0x8, URZ ;  /* 0x0000000805057890 */ /* 0x000fc8000fffe0ff */
[----:B------:R-:W-:Y:S01]  /*0460*/  UISETP.NE.AND UP0, UPT, UR5, URZ, UPT ;  /* 0x000000ff0500728c */ /* 0x000fe2000bf05270 */
[----:B-1----:R-:W-:Y:S02]  /*0470*/  MOV R5, UR20 ;  /* 0x0000001400057c02 */ /* 0x002fe40008000f00 */
[----:B0-----:R-:W-:Y:S02]  /*0480*/  IADD3 R2, P0, PT, R2, 0x20, RZ ;  /* 0x0000002002027810 */ /* 0x001fe40007f1e0ff */
[----:B------:R-:W-:Y:S02]  /*0490*/  LEA R14, R5, R14, 0x3 ;  /* 0x0000000e050e7211 */ /* 0x000fe400078e18ff */
[----:B------:R-:W-:Y:S01]  /*04a0*/  IADD3.X R3, PT, PT, RZ, R3, RZ, P0, !PT ;  /* 0x00000003ff037210 */ /* 0x000fe200007fe4ff */
[----:B--2---:R-:W-:-:S04]  /*04b0*/  FFMA R22, R21, R22, R12 ;  /* 0x0000001615167223 */ /* 0x004fc8000000000c */
[----:B---3--:R-:W-:-:S04]  /*04c0*/  FFMA R20, R19, R20, R22 ;  /* 0x0000001413147223 */ /* 0x008fc80000000016 */
[----:B----4-:R-:W-:-:S04]  /*04d0*/  FFMA R18, R17, R18, R20 ;  /* 0x0000001211127223 */ /* 0x010fc80000000014 */
[----:B-----5:R-:W-:-:S04]  /*04e0*/  FFMA R16, R15, R16, R18 ;  /* 0x000000100f107223 */ /* 0x020fc80000000012 */
[----:B------:R-:W-:-:S04]  /*04f0*/  FFMA R23, R23, R4, R16 ;  /* 0x0000000417177223 */ /* 0x000fc80000000010 */
[----:B------:R-:W-:-:S04]  /*0500*/  FFMA R24, R24, R7, R23 ;  /* 0x0000000718187223 */ /* 0x000fc80000000017 */
[----:B------:R-:W-:-:S04]  /*0510*/  FFMA R8, R25, R8, R24 ;  /* 0x0000000819087223 */ /* 0x000fc80000000018 */
[----:B------:R-:W-:Y:S01]  /*0520*/  FFMA R12, R27, R10, R8 ;  /* 0x0000000a1b0c7223 */ /* 0x000fe20000000008 */
[----:B------:R-:W-:Y:S06]  /*0530*/  BRA.U UP0, `(.L_x_1) ;  /* 0xfffffffd003c7547 */ /* 0x000fec000b83ffff */
.L_x_0:
[----:B------:R-:W-:-:S04]  /*0540*/  ULOP3.LUT UR6, UR20, 0x7, URZ, 0xc0, !UPT ;  /* 0x0000000714067892 */ /* 0x000fc8000f8ec0ff */
[----:B------:R-:W-:-:S09]  /*0550*/  UISETP.NE.AND UP0, UPT, UR6, URZ, UPT ;  /* 0x000000ff0600728c */ /* 0x000fd2000bf05270 */
[----:B------:R-:W-:Y:S05]  /*0560*/  BRA.U !UP0, `(.L_x_2) ;  /* 0x0000000508387547 */ /* 0x000fea000b800000 */
[----:B------:R-:W-:Y:S02]  /*0570*/  UISETP.GE.U32.AND UP0, UPT, UR6, 0x4, UPT ;  /* 0x000000040600788c */ /* 0x000fe4000bf06070 */
[----:B------:R-:W-:-:S04]  /*0580*/  ULOP3.LUT UR5, UR20, 0x3, URZ, 0xc0, !UPT ;  /* 0x0000000314057892 */ /* 0x000fc8000f8ec0ff */
[----:B------:R-:W-:-:S03]  /*0590*/  UISETP.NE.AND UP1, UPT, UR5, URZ, UPT ;  /* 0x000000ff0500728c */ /* 0x000fc6000bf25270 */
[----:B------:R-:W-:Y:S08]  /*05a0*/  BRA.U !UP0, `(.L_x_3) ;  /* 0x00000001087c7547 */ /* 0x000ff0000b800000 */
[----:B------:R-:W1:Y:S01]  /*05b0*/  LDC.64 R6, c[0x0][0x388] ;  /* 0x0000e200ff067b82 */ /* 0x000e620000000a00 */
[----:B------:R-:W2:Y:S01]  /*05c0*/  LDCU.64 UR6, c[0x0][0x380] ;  /* 0x00007000ff0677ac */ /* 0x000ea20008000a00 */
[----:B------:R-:W-:Y:S01]  /*05d0*/  IMAD.U32 R9, RZ, RZ, UR4 ;  /* 0x00000004ff097e24 */ /* 0x000fe2000f8e00ff */
[C---:B------:R-:W-:Y:S02]  /*05e0*/  IADD3 R3, PT, PT, R13.reuse, UR4, RZ ;  /* 0x000000040d037c10 */ /* 0x040fe4000fffe0ff */
[----:B------:R-:W-:Y:S01]  /*05f0*/  IADD3 R10, P0, PT, R13, UR4, RZ ;  /* 0x000000040d0a7c10 */ /* 0x000fe2000ff1e0ff */
[----:B------:R-:W-:Y:S01]  /*0600*/  IMAD R9, R9, UR20, R0 ;  /* 0x0000001409097c24 */ /* 0x000fe2000f8e0200 */
[----:B------:R-:W-:Y:S01]  /*0610*/  MOV R11, UR20 ;  /* 0x00000014000b7c02 */ /* 0x000fe20008000f00 */
[----:B------:R-:W3:Y:S01]  /*0620*/  LDC.64 R4, c[0x0][0x380] ;  /* 0x0000e000ff047b82 */ /* 0x000ee20000000a00 */
[----:B------:R-:W-:Y:S01]  /*0630*/  MOV R15, UR20 ;  /* 0x00000014000f7c02 */ /* 0x000fe20008000f00 */
[----:B-1----:R-:W-:Y:S01]  /*0640*/  IMAD.WIDE R6, R9, 0x4, R6 ;  /* 0x0000000409067825 */ /* 0x002fe200078e0206 */
[----:B------:R-:W-:-:S05]  /*0650*/  MOV R9, UR20 ;  /* 0x0000001400097c02 */ /* 0x000fca0008000f00 */
[----:B------:R-:W-:Y:S02]  /*0660*/  IMAD.WIDE R8, R9, 0x4, R6 ;  /* 0x0000000409087825 */ /* 0x000fe400078e0206 */
[----:B0-----:R-:W4:Y:S02]  /*0670*/  LDG.E R6, desc[UR18][R6.64] ;  /* 0x0000001206067981 */ /* 0x001f24000c1e1900 */
[----:B---3--:R-:W-:Y:S01]  /*0680*/  IMAD.WIDE.U32 R4, R3, 0x4, R4 ;  /* 0x0000000403047825 */ /* 0x008fe200078e0004 */
[----:B------:R-:W-:Y:S01]  /*0690*/  IADD3.X R3, PT, PT, RZ, RZ, RZ, P0, !PT ;  /* 0x000000ffff037210 */ /* 0x000fe200007fe4ff */
[----:B------:R-:W3:Y:S01]  /*06a0*/  LDG.E R17, desc[UR18][R8.64] ;  /* 0x0000001208117981 */ /* 0x000ee2000c1e1900 */
[----:B--2---:R-:W-:-:S03]  /*06b0*/  LEA R2, P0, R10, UR6, 0x2 ;  /* 0x000000060a027c11 */ /* 0x004fc6000f8010ff */
[----:B------:R-:W4:Y:S01]  /*06c0*/  LDG.E R5, desc[UR18][R4.64] ;  /* 0x0000001204057981 */ /* 0x000f22000c1e1900 */
[----:B------:R-:W-:Y:S01]  /*06d0*/  LEA.HI.X R3, R10, UR7, R3, 0x2, P0 ;  /* 0x000000070a037c11 */ /* 0x000fe200080f1403 */
[----:B------:R-:W-:-:S04]  /*06e0*/  IMAD.WIDE R10, R11, 0x4, R8 ;  /* 0x000000040b0a7825 */ /* 0x000fc800078e0208 */
[----:B------:R-:W3:Y:S01]  /*06f0*/  LDG.E R16, desc[UR18][R2.64+0x4] ;  /* 0x0000041202107981 */ /* 0x000ee2000c1e1900 */
[----:B------:R-:W-:-:S03]  /*0700*/  IMAD.WIDE R14, R15, 0x4, R10 ;  /* 0x000000040f0e7825 */ /* 0x000fc600078e020a */
[----:B------:R-:W2:Y:S04]  /*0710*/  LDG.E R19, desc[UR18][R10.64] ;  /* 0x000000120a137981 */ /* 0x000ea8000c1e1900 */
[----:B------:R-:W2:Y:S04]  /*0720*/  LDG.E R18, desc[UR18][R2.64+0x8] ;  /* 0x0000081202127981 */ /* 0x000ea8000c1e1900 */
[----:B------:R-:W5:Y:S04]  /*0730*/  LDG.E R20, desc[UR18][R2.64+0xc] ;  /* 0x00000c1202147981 */ /* 0x000f68000c1e1900 */
[----:B------:R-:W5:Y:S01]  /*0740*/  LDG.E R14, desc[UR18][R14.64] ;  /* 0x000000120e0e7981 */ /* 0x000f62000c1e1900 */
[----:B------:R-:W-:Y:S01]  /*0750*/  UIADD3 UR4, UPT, UPT, UR4, 0x4, URZ ;  /* 0x0000000404047890 */ /* 0x000fe2000fffe0ff */
[----:B----4-:R-:W-:-:S04]  /*0760*/  FFMA R5, R5, R6, R12 ;  /* 0x0000000605057223 */ /* 0x010fc8000000000c */
[----:B---3--:R-:W-:-:S04]  /*0770*/  FFMA R5, R16, R17, R5 ;  /* 0x0000001110057223 */ /* 0x008fc80000000005 */
[----:B--2---:R-:W-:-:S04]  /*0780*/  FFMA R5, R18, R19, R5 ;  /* 0x0000001312057223 */ /* 0x004fc80000000005 */
[----:B-----5:R-:W-:-:S07]  /*0790*/  FFMA R12, R20, R14, R5 ;  /* 0x0000000e140c7223 */ /* 0x020fce0000000005 */
.L_x_3:
[----:B------:R-:W-:Y:S05]  /*07a0*/  BRA.U !UP1, `(.L_x_2) ;  /* 0x0000000109a87547 */ /* 0x000fea000b800000 */
[----:B------:R-:W-:Y:S01]  /*07b0*/  UISETP.NE.AND UP0, UPT, UR5, 0x1, UPT ;  /* 0x000000010500788c */ /* 0x000fe2000bf05270 */
[----:B------:R-:W-:Y:S01]  /*07c0*/  MOV R7, UR4 ;  /* 0x0000000400077c02 */ /* 0x000fe20008000f00 */
[----:B------:R-:W-:Y:S02]  /*07d0*/  ULOP3.LUT UR5, UR20, 0x1, URZ, 0xc0, !UPT ;  /* 0x0000000114057892 */ /* 0x000fe4000f8ec0ff */
[----:B------:R-:W-:Y:S02]  /*07e0*/  MOV R15, UR20 ;  /* 0x00000014000f7c02 */ /* 0x000fe40008000f00 */
[----:B------:R-:W-:Y:S01]  /*07f0*/  UISETP.NE.U32.AND UP1, UPT, UR5, 0x1, UPT ;  /* 0x000000010500788c */ /* 0x000fe2000bf25070 */
[----:B------:R-:W-:-:S04]  /*0800*/  PLOP3.LUT P1, PT, PT, PT, UP0, 0x80, 0x8 ;  /* 0x000000000008781c */ /* 0x000fc80003f2f008 */
[----:B------:R-:W1:Y:S01]  /*0810*/  @UP0 LDCU.128 UR8, c[0x0][0x380] ;  /* 0x00007000ff0807ac */ /* 0x000e620008000c00 */
[----:B------:R-:W-:Y:S01]  /*0820*/  PLOP3.LUT P0, PT, PT, PT, UP1, 0x80, 0x8 ;  /* 0x000000000008781c */ /* 0x000fe20003f0f018 */
[----:B------:R-:W2:Y:S04]  /*0830*/  @UP0 LDCU.64 UR6, c[0x0][0x380] ;  /* 0x00007000ff0607ac */ /* 0x000ea80008000a00 */
[----:B------:R-:W3:Y:S03]  /*0840*/  @!UP1 LDCU.128 UR12, c[0x0][0x380] ;  /* 0x00007000ff0c97ac */ /* 0x000ee60008000c00 */
[C---:B------:R-:W-:Y:S02]  /*0850*/  @P1 IADD3 R3, PT, PT, R13.reuse, UR4, RZ ;  /* 0x000000040d031c10 */ /* 0x040fe4000fffe0ff */
[----:B------:R-:W-:Y:S01]  /*0860*/  @P1 IADD3 R6, P2, PT, R13, UR4, RZ ;  /* 0x000000040d061c10 */ /* 0x000fe2000ff5e0ff */
[----:B------:R-:W-:Y:S01]  /*0870*/  @UP0 UIADD3 UR4, UPT, UPT, UR4, 0x2, URZ ;  /* 0x0000000204040890 */ /* 0x000fe2000fffe0ff */
[----:B-1----:R-:W-:Y:S01]  /*0880*/  MOV R11, UR9 ;  /* 0x00000009000b7c02 */ /* 0x002fe20008000f00 */
[----:B------:R-:W-:Y:S01]  /*0890*/  IMAD.U32 R10, RZ, RZ, UR8 ;  /* 0x00000008ff0a7e24 */ /* 0x000fe2000f8e00ff */
[----:B------:R-:W-:-:S02]  /*08a0*/  MOV R4, UR10 ;  /* 0x0000000a00047c02 */ /* 0x000fc40008000f00 */
[----:B------:R-:W-:Y:S01]  /*08b0*/  MOV R5, UR11 ;  /* 0x0000000b00057c02 */ /* 0x000fe20008000f00 */
[----:B------:R-:W-:-:S04]  /*08c0*/  @P1 IMAD.WIDE.U32 R10, R3, 0x4, R10 ;  /* 0x00000004030a1825 */ /* 0x000fc800078e000a */
[----:B------:R-:W-:Y:S01]  /*08d0*/  @P1 IMAD R3, R7, UR20, R0 ;  /* 0x0000001407031c24 */ /* 0x000fe2000f8e0200 */
[----:B------:R-:W-:Y:S01]  /*08e0*/  @P1 IADD3.X R7, PT, PT, RZ, RZ, RZ, P2, !PT ;  /* 0x000000ffff071210 */ /* 0x000fe200017fe4ff */
[----:B------:R-:W-:Y:S01]  /*08f0*/  IMAD.U32 R19, RZ, RZ, UR4 ;  /* 0x00000004ff137e24 */ /* 0x000fe2000f8e00ff */
[C---:B--2---:R-:W-:Y:S01]  /*0900*/  @P1 LEA R2, P2, R6.reuse, UR6, 0x2 ;  /* 0x0000000606021c11 */ /* 0x044fe2000f8410ff */
[----:B------:R-:W-:Y:S01]  /*0910*/  @P1 IMAD.WIDE R4, R3, 0x4, R4 ;  /* 0x0000000403041825 */ /* 0x000fe200078e0204 */
[----:B------:R-:W-:Y:S01]  /*0920*/  @!P0 IADD3 R17, PT, PT, R13, UR4, RZ ;  /* 0x000000040d118c10 */ /* 0x000fe2000fffe0ff */
[----:B0-----:R-:W2:Y:S01]  /*0930*/  @P1 LDG.E R11, desc[UR18][R10.64] ;  /* 0x000000120a0b1981 */ /* 0x001ea2000c1e1900 */
[----:B------:R-:W-:Y:S01]  /*0940*/  @P1 LEA.HI.X R3, R6, UR7, R7, 0x2, P2 ;  /* 0x0000000706031c11 */ /* 0x000fe200090f1407 */
[----:B------:R-:W-:Y:S01]  /*0950*/  @!P0 IMAD R19, R19, UR20, R0 ;  /* 0x0000001413138c24 */ /* 0x000fe2000f8e0200 */
[----:B---3--:R-:W-:Y:S01]  /*0960*/  MOV R6, UR12 ;  /* 0x0000000c00067c02 */ /* 0x008fe20008000f00 */
[----:B------:R-:W-:Y:S01]  /*0970*/  @P1 IMAD.WIDE R14, R15, 0x4, R4 ;  /* 0x000000040f0e1825 */ /* 0x000fe200078e0204 */
[----:B------:R-:W-:Y:S01]  /*0980*/  MOV R7, UR13 ;  /* 0x0000000d00077c02 */ /* 0x000fe20008000f00 */
[----:B------:R-:W2:Y:S01]  /*0990*/  @P1 LDG.E R4, desc[UR18][R4.64] ;  /* 0x0000001204041981 */ /* 0x000ea2000c1e1900 */
[----:B------:R-:W-:-:S02]  /*09a0*/  MOV R8, UR14 ;  /* 0x0000000e00087c02 */ /* 0x000fc40008000f00 */
[----:B------:R-:W-:Y:S01]  /*09b0*/  MOV R9, UR15 ;  /* 0x0000000f00097c02 */ /* 0x000fe20008000f00 */
[----:B------:R-:W-:Y:S01]  /*09c0*/  @!P0 IMAD.WIDE.U32 R6, R17, 0x4, R6 ;  /* 0x0000000411068825 */ /* 0x000fe200078e0006 */
[----:B------:R-:W3:Y:S03]  /*09d0*/  @P1 LDG.E R14, desc[UR18][R14.64] ;  /* 0x000000120e0e1981 */ /* 0x000ee6000c1e1900 */
[----:B------:R-:W-:Y:S01]  /*09e0*/  @!P0 IMAD.WIDE R8, R19, 0x4, R8 ;  /* 0x0000000413088825 */ /* 0x000fe200078e0208 */
[----:B------:R-:W3:Y:S04]  /*09f0*/  @P1 LDG.E R2, desc[UR18][R2.64+0x4] ;  /* 0x0000041202021981 */ /* 0x000ee8000c1e1900 */
[----:B------:R-:W4:Y:S04]  /*0a00*/  @!P0 LDG.E R7, desc[UR18][R6.64] ;  /* 0x0000001206078981 */ /* 0x000f28000c1e1900 */
[----:B------:R-:W4:Y:S01]  /*0a10*/  @!P0 LDG.E R8, desc[UR18][R8.64] ;  /* 0x0000001208088981 */ /* 0x000f22000c1e1900 */
[----:B--2---:R-:W-:-:S04]  /*0a20*/  @P1 FFMA R11, R11, R4, R12 ;  /* 0x000000040b0b1223 */ /* 0x004fc8000000000c */
[----:B---3--:R-:W-:-:S04]  /*0a30*/  @P1 FFMA R12, R2, R14, R11 ;  /* 0x0000000e020c1223 */ /* 0x008fc8000000000b */
[----:B----4-:R-:W-:-:S07]  /*0a40*/  @!P0 FFMA R12, R7, R8, R12 ;  /* 0x00000008070c8223 */ /* 0x010fce000000000c */
.L_x_2:
[----:B------:R-:W1:Y:S01]  /*0a50*/  LDC.64 R2, c[0x0][0x390] ;  /* 0x0000e400ff027b82 */ /* 0x000e620000000a00 */
[----:B------:R-:W-:-:S05]  /*0a60*/  IADD3 R13, PT, PT, R0, R13, RZ ;  /* 0x0000000d000d7210 */ /* 0x000fca0007ffe0ff */
[----:B-1----:R-:W-:-:S05]  /*0a70*/  IMAD.WIDE R2, R13, 0x4, R2 ;  /* 0x000000040d027825 */ /* 0x002fca00078e0202 */
[----:B0-----:R-:W-:Y:S01]  /*0a80*/  STG.E desc[UR18][R2.64], R12 ;  /* 0x0000000c02007986 */ /* 0x001fe2000c101912 */
[----:B------:R-:W-:Y:S05]  /*0a90*/  EXIT ;  /* 0x000000000000794d */ /* 0x000fea0003800000 */
.L_x_4:
[----:B------:R-:W-:-:S00]  /*0aa0*/  BRA `(.L_x_4) ;  /* 0xfffffffc00fc7947 */ /* 0x000fc0000383ffff */
[----:B------:R-:W-:-:S00]  /*0ab0*/  NOP ;  /* 0x0000000000007918 */ /* 0x000fc00000000000 */
        /* <DEDUP_REMOVED lines=12> */
.L_x_5:


//--------------------- .nv.shared.reserved.0     --------------------------
	.section	.nv.shared.reserved.0,"aw",@nobits
	.weak		__nv_reservedSMEM_offset_0_alias
	.size		__nv_reservedSMEM_offset_0_alias, 0, 64
	.other		__nv_reservedSMEM_offset_0_alias,@"STO_CUDA_RESERVED_SHARED STV_DEFAULT"
__nv_reservedSMEM_offset_0_alias:
	.zero		0
	.zero		64


//--------------------- .nv.constant0._Z15matrix_multiplyPfS_S_i --------------------------
	.section	.nv.constant0._Z15matrix_multiplyPfS_S_i,"a",@progbits
	.sectionflags	@""
	.align	4
.nv.constant0._Z15matrix_multiplyPfS_S_i:
	.zero		924


//--------------------- SYMBOLS --------------------------

	.type		.nv.reservedSmem.offset0,@object
	.size		.nv.reservedSmem.offset0,0x4
